	.headerflags	@"EF_CUDA_TEXMODE_UNIFIED EF_CUDA_64BIT_ADDRESS EF_CUDA_ACCELERATORS EF_CUDA_SM90 EF_CUDA_VIRTUAL_SM(EF_CUDA_SM90)"
	.elftype	@"ET_EXEC"


//--------------------- .nv.info                  --------------------------
	.section	.nv.info,"",@"SHT_CUDA_INFO"
	.align	4


	//----- nvinfo : EIATTR_REGCOUNT
	.align		4
        /*0000*/ 	.byte	0x04, 0x2f
        /*0002*/ 	.short	(.L_1 - .L_0)
	.align		4
.L_0:
        /*0004*/ 	.word	index@(triton_per_fused_mean_25)
        /*0008*/ 	.word	0x0000000f


	//----- nvinfo : EIATTR_MIN_STACK_SIZE
	.align		4
.L_1:
        /*000c*/ 	.byte	0x04, 0x12
        /*000e*/ 	.short	(.L_3 - .L_2)
	.align		4
.L_2:
        /*0010*/ 	.word	index@(triton_per_fused_mean_25)
        /*0014*/ 	.word	0x00000000


	//----- nvinfo : EIATTR_FRAME_SIZE
	.align		4
.L_3:
        /*0018*/ 	.byte	0x04, 0x11
        /*001a*/ 	.short	(.L_5 - .L_4)
	.align		4
.L_4:
        /*001c*/ 	.word	index@(triton_per_fused_mean_25)
        /*0020*/ 	.word	0x00000000


	//----- nvinfo : EIATTR_MIN_STACK_SIZE
	.align		4
.L_5:
        /*0024*/ 	.byte	0x04, 0x12
        /*0026*/ 	.short	(.L_7 - .L_6)
	.align		4
.L_6:
        /*0028*/ 	.word	index@(triton_per_fused_mean_25)
        /*002c*/ 	.word	0x00000000
.L_7:


//--------------------- .nv.info.triton_per_fused_mean_25 --------------------------
	.section	.nv.info.triton_per_fused_mean_25,"",@"SHT_CUDA_INFO"
	.sectionflags	@""
	.align	4


	//----- nvinfo : EIATTR_CUDA_API_VERSION
	.align		4
        /*0000*/ 	.byte	0x04, 0x37
        /*0002*/ 	.short	(.L_9 - .L_8)
.L_8:
        /*0004*/ 	.word	0x0000007c


	//----- nvinfo : EIATTR_KPARAM_INFO
	.align		4
.L_9:
        /*0008*/ 	.byte	0x04, 0x17
        /*000a*/ 	.short	(.L_11 - .L_10)
.L_10:
        /*000c*/ 	.word	0x00000000
        /*0010*/ 	.short	0x0003
        /*0012*/ 	.short	0x0014
        /*0014*/ 	.byte	0x00, 0xf0, 0x11, 0x00


	//----- nvinfo : EIATTR_KPARAM_INFO
	.align		4
.L_11:
        /*0018*/ 	.byte	0x04, 0x17
        /*001a*/ 	.short	(.L_13 - .L_12)
.L_12:
        /*001c*/ 	.word	0x00000000
        /*0020*/ 	.short	0x0002
        /*0022*/ 	.short	0x0010
        /*0024*/ 	.byte	0x00, 0xf0, 0x11, 0x00


	//----- nvinfo : EIATTR_KPARAM_INFO
	.align		4
.L_13:
        /*0028*/ 	.byte	0x04, 0x17
        /*002a*/ 	.short	(.L_15 - .L_14)
.L_14:
        /*002c*/ 	.word	0x00000000
        /*0030*/ 	.short	0x0001
        /*0032*/ 	.short	0x0008
        /*0034*/ 	.byte	0x00, 0xf4, 0x21, 0x00


	//----- nvinfo : EIATTR_KPARAM_INFO
	.align		4
.L_15:
        /*0038*/ 	.byte	0x04, 0x17
        /*003a*/ 	.short	(.L_17 - .L_16)
.L_16:
        /*003c*/ 	.word	0x00000000
        /*0040*/ 	.short	0x0000
        /*0042*/ 	.short	0x0000
        /*0044*/ 	.byte	0x00, 0xf4, 0x21, 0x00


	//----- nvinfo : EIATTR_SPARSE_MMA_MASK
	.align		4
.L_17:
        /*0048*/ 	.byte	0x03, 0x50
        /*004a*/ 	.short	0x0000


	//----- nvinfo : EIATTR_MAXREG_COUNT
	.align		4
        /*004c*/ 	.byte	0x03, 0x1b
        /*004e*/ 	.short	0x00ff


	//----- nvinfo : EIATTR_COOP_GROUP_MASK_REGIDS
	.align		4
        /*0050*/ 	.byte	0x04, 0x29
        /*0052*/ 	.short	(.L_19 - .L_18)


	//   ....[0]....
.L_18:
        /*0054*/ 	.word	0xffffffff


	//   ....[1]....
        /*0058*/ 	.word	0xffffffff


	//   ....[2]....
        /*005c*/ 	.word	0xffffffff


	//   ....[3]....
        /*0060*/ 	.word	0xffffffff


	//----- nvinfo : EIATTR_COOP_GROUP_INSTR_OFFSETS
	.align		4
.L_19:
        /*0064*/ 	.byte	0x04, 0x28
        /*0066*/ 	.short	(.L_21 - .L_20)


	//   ....[0]....
.L_20:
        /*0068*/ 	.word	0x00000120


	//   ....[1]....
        /*006c*/ 	.word	0x00000140


	//   ....[2]....
        /*0070*/ 	.word	0x00000160


	//   ....[3]....
        /*0074*/ 	.word	0x00000190


	//----- nvinfo : EIATTR_EXIT_INSTR_OFFSETS
	.align		4
.L_21:
        /*0078*/ 	.byte	0x04, 0x1c
        /*007a*/ 	.short	(.L_23 - .L_22)


	//   ....[0]....
.L_22:
        /*007c*/ 	.word	0x000001c0


	//   ....[1]....
        /*0080*/ 	.word	0x000001f0


	//----- nvinfo : EIATTR_REQNTID
	.align		4
.L_23:
        /*0084*/ 	.byte	0x04, 0x10
        /*0086*/ 	.short	(.L_25 - .L_24)
.L_24:
        /*0088*/ 	.word	0x00000040
        /*008c*/ 	.word	0x00000001
        /*0090*/ 	.word	0x00000001


	//----- nvinfo : EIATTR_CBANK_PARAM_SIZE
	.align		4
.L_25:
        /*0094*/ 	.byte	0x03, 0x19
        /*0096*/ 	.short	0x0018


	//----- nvinfo : EIATTR_PARAM_CBANK
	.align		4
        /*0098*/ 	.byte	0x04, 0x0a
        /*009a*/ 	.short	(.L_27 - .L_26)
	.align		4
.L_26:
        /*009c*/ 	.word	index@(.nv.constant0.triton_per_fused_mean_25)
        /*00a0*/ 	.short	0x0210
        /*00a2*/ 	.short	0x0018


	//----- nvinfo : EIATTR_SW_WAR
	.align		4
.L_27:
        /*00a4*/ 	.byte	0x04, 0x36
        /*00a6*/ 	.short	(.L_29 - .L_28)
.L_28:
        /*00a8*/ 	.word	0x00000008
.L_29:


//--------------------- .nv.callgraph             --------------------------
	.section	.nv.callgraph,"",@"SHT_CUDA_CALLGRAPH"
	.align	4
	.sectionentsize	8
	.align		4
        /*0000*/ 	.word	0x00000000
	.align		4
        /*0004*/ 	.word	0xffffffff
	.align		4
        /*0008*/ 	.word	0x00000000
	.align		4
        /*000c*/ 	.word	0xfffffffe
	.align		4
        /*0010*/ 	.word	0x00000000
	.align		4
        /*0014*/ 	.word	0xfffffffd
	.align		4
        /*0018*/ 	.word	0x00000000
	.align		4
        /*001c*/ 	.word	0xfffffffc


//--------------------- .text.triton_per_fused_mean_25 --------------------------
	.section	.text.triton_per_fused_mean_25,"ax",@progbits
	.align	128
        .global         triton_per_fused_mean_25
        .type           triton_per_fused_mean_25,@function
        .size           triton_per_fused_mean_25,(.L_x_1 - triton_per_fused_mean_25)
        .other          triton_per_fused_mean_25,@"STO_CUDA_ENTRY STV_DEFAULT"
triton_per_fused_mean_25:
.text.triton_per_fused_mean_25:
[----:B------:R-:W0:Y:S02]  /*0000*/  LDC R1, c[0x0][0x28] ;  /* 0x00000a00ff017b82 */ /* 0x000e240000000800 */
[----:B------:R-:W1:Y:S01]  /*0010*/  S2R R7, SR_CTAID.X ;  /* 0x0000000000077919 */ /* 0x000e620000002500 */
[----:B------:R-:W2:Y:S01]  /*0020*/  LDC.64 R2, c[0x0][0x210] ;  /* 0x00008400ff027b82 */ /* 0x000ea20000000a00 */
[----:B------:R-:W-:Y:S01]  /*0030*/  ULDC.64 UR4, c[0x0][0x208] ;  /* 0x0000820000047ab9 */ /* 0x000fe20000000a00 */
[----:B------:R-:W3:Y:S01]  /*0040*/  S2R R12, SR_TID.X ;  /* 0x00000000000c7919 */ /* 0x000ee20000002100 */
[----:B-1----:R-:W-:-:S04]  /*0050*/  SHF.R.S32.HI R0, RZ, 0x1f, R7 ;  /* 0x0000001fff007819 */ /* 0x002fc80000011407 */
[----:B------:R-:W-:Y:S02]  /*0060*/  LEA.HI R0, R0, R7, RZ, 0xa ;  /* 0x0000000700007211 */ /* 0x000fe400078f50ff */
[----:B---3--:R-:W-:Y:S02]  /*0070*/  SHF.L.U32 R5, R12, 0xa, RZ ;  /* 0x0000000a0c057819 */ /* 0x008fe400000006ff */
[----:B------:R-:W-:Y:S02]  /*0080*/  LOP3.LUT R4, R0, 0xfffffc00, RZ, 0xc0, !PT ;  /* 0xfffffc0000047812 */ /* 0x000fe400078ec0ff */
[----:B------:R-:W-:Y:S02]  /*0090*/  LOP3.LUT R6, R5, 0x3c00, RZ, 0xc0, !PT ;  /* 0x00003c0005067812 */ /* 0x000fe400078ec0ff */
[----:B------:R-:W-:Y:S02]  /*00a0*/  IADD3 R7, -R4, R7, RZ ;  /* 0x0000000704077210 */ /* 0x000fe40007ffe1ff */
[----:B------:R-:W-:-:S02]  /*00b0*/  SHF.R.S32.HI R0, RZ, 0xa, R0 ;  /* 0x0000000aff007819 */ /* 0x000fc40000011400 */
[----:B------:R-:W-:-:S04]  /*00c0*/  IADD3 R5, R7, R6, RZ ;  /* 0x0000000607057210 */ /* 0x000fc80007ffe0ff */
[----:B------:R-:W-:-:S05]  /*00d0*/  LEA R5, R0, R5, 0xe ;  /* 0x0000000500057211 */ /* 0x000fca00078e70ff */
[----:B--2---:R-:W-:-:S05]  /*00e0*/  IMAD.WIDE R2, R5, 0x4, R2 ;  /* 0x0000000405027825 */ /* 0x004fca00078e0202 */
[----:B------:R-:W2:Y:S01]  /*00f0*/  LDG.E R6, desc[UR4][R2.64] ;  /* 0x0000000402067981 */ /* 0x000ea2000c1e1900 */
[----:B------:R-:W-:Y:S01]  /*0100*/  LOP3.LUT P0, RZ, R12, 0x3f, RZ, 0xc0, !PT ;  /* 0x0000003f0cff7812 */ /* 0x000fe2000780c0ff */
[----:B------:R-:W-:Y:S02]  /*0110*/  IMAD R7, R0, 0xc00, R7 ;  /* 0x00000c0000077824 */ /* 0x000fe400078e0207 */
[----:B--2---:R-:W1:Y:S02]  /*0120*/  SHFL.BFLY PT, R5, R6, 0x8, 0x1f ;  /* 0x0d001f0006057f89 */ /* 0x004e6400000e0000 */
[----:B-1----:R-:W-:-:S05]  /*0130*/  FADD R8, R6, R5 ;  /* 0x0000000506087221 */ /* 0x002fca0000000000 */
[----:B------:R-:W1:Y:S02]  /*0140*/  SHFL.BFLY PT, R5, R8, 0x4, 0x1f ;  /* 0x0c801f0008057f89 */ /* 0x000e6400000e0000 */
[----:B-1----:R-:W-:-:S05]  /*0150*/  FADD R9, R8, R5 ;  /* 0x0000000508097221 */ /* 0x002fca0000000000 */
[----:B------:R-:W1:Y:S02]  /*0160*/  SHFL.BFLY PT, R4, R9, 0x2, 0x1f ;  /* 0x0c401f0009047f89 */ /* 0x000e6400000e0000 */
[----:B-1----:R-:W-:Y:S02]  /*0170*/  FADD R10, R9, R4 ;  /* 0x00000004090a7221 */ /* 0x002fe40000000000 */
[----:B------:R-:W1:Y:S03]  /*0180*/  LDC.64 R4, c[0x0][0x218] ;  /* 0x00008600ff047b82 */ /* 0x000e660000000a00 */
[----:B------:R-:W2:Y:S01]  /*0190*/  SHFL.BFLY PT, R11, R10, 0x1, 0x1f ;  /* 0x0c201f000a0b7f89 */ /* 0x000ea200000e0000 */
[----:B-1----:R-:W-:-:S04]  /*01a0*/  IMAD.WIDE R2, R7, 0x4, R4 ;  /* 0x0000000407027825 */ /* 0x002fc800078e0204 */
[----:B--2---:R-:W-:Y:S01]  /*01b0*/  FADD R11, R10, R11 ;  /* 0x0000000b0a0b7221 */ /* 0x004fe20000000000 */
[----:B------:R-:W-:Y:S06]  /*01c0*/  @P0 EXIT ;  /* 0x000000000000094d */ /* 0x000fec0003800000 */
[----:B------:R-:W-:-:S05]  /*01d0*/  FMUL R11, R11, 0.0625 ;  /* 0x3d8000000b0b7820 */ /* 0x000fca0000400000 */
[----:B------:R-:W-:Y:S01]  /*01e0*/  STG.E desc[UR4][R2.64], R11 ;  /* 0x0000000b02007986 */ /* 0x000fe2000c101904 */
[----:B------:R-:W-:Y:S05]  /*01f0*/  EXIT ;  /* 0x000000000000794d */ /* 0x000fea0003800000 */
.L_x_0:
[----:B------:R-:W-:-:S00]  /*0200*/  BRA `(.L_x_0) ;  /* 0xfffffffc00fc7947 */ /* 0x000fc0000383ffff */
[----:B------:R-:W-:-:S00]  /*0210*/  NOP ;  /* 0x0000000000007918 */ /* 0x000fc00000000000 */
        /* <DEDUP_REMOVED lines=14> */
.L_x_1:


//--------------------- .nv.constant0.triton_per_fused_mean_25 --------------------------
	.section	.nv.constant0.triton_per_fused_mean_25,"a",@progbits
	.sectionflags	@""
	.align	4
.nv.constant0.triton_per_fused_mean_25:
	.zero		552
